//
// Generated by NVIDIA NVVM Compiler
//
// Compiler Build ID: CL-36424714
// Cuda compilation tools, release 13.0, V13.0.88
// Based on NVVM 20.0.0
//

.version 9.0
.target sm_100
.address_size 64

	// .globl	_ZN12CaptainLucha17GetUniqueClustersEiiiiPKjS1_Pj

.visible .entry _ZN12CaptainLucha17GetUniqueClustersEiiiiPKjS1_Pj(
	.param .u32 _ZN12CaptainLucha17GetUniqueClustersEiiiiPKjS1_Pj_param_0,
	.param .u32 _ZN12CaptainLucha17GetUniqueClustersEiiiiPKjS1_Pj_param_1,
	.param .u32 _ZN12CaptainLucha17GetUniqueClustersEiiiiPKjS1_Pj_param_2,
	.param .u32 _ZN12CaptainLucha17GetUniqueClustersEiiiiPKjS1_Pj_param_3,
	.param .u64 .ptr .align 1 _ZN12CaptainLucha17GetUniqueClustersEiiiiPKjS1_Pj_param_4,
	.param .u64 .ptr .align 1 _ZN12CaptainLucha17GetUniqueClustersEiiiiPKjS1_Pj_param_5,
	.param .u64 .ptr .align 1 _ZN12CaptainLucha17GetUniqueClustersEiiiiPKjS1_Pj_param_6
)
{
	.reg .pred 	%p<3>;
	.reg .b32 	%r<8>;
	.reg .b64 	%rd<13>;

	ld.param.u32 	%r2, [_ZN12CaptainLucha17GetUniqueClustersEiiiiPKjS1_Pj_param_0];
	ld.param.u64 	%rd1, [_ZN12CaptainLucha17GetUniqueClustersEiiiiPKjS1_Pj_param_4];
	ld.param.u64 	%rd2, [_ZN12CaptainLucha17GetUniqueClustersEiiiiPKjS1_Pj_param_5];
	ld.param.u64 	%rd3, [_ZN12CaptainLucha17GetUniqueClustersEiiiiPKjS1_Pj_param_6];
	mov.u32 	%r3, %ctaid.x;
	mov.u32 	%r4, %ntid.x;
	mov.u32 	%r5, %tid.x;
	mad.lo.s32 	%r1, %r3, %r4, %r5;
	setp.ge.u32 	%p1, %r1, %r2;
	@%p1 bra 	$L__BB0_3;
	cvta.to.global.u64 	%rd4, %rd1;
	mul.wide.u32 	%rd5, %r1, 4;
	add.s64 	%rd6, %rd4, %rd5;
	ld.global.nc.u32 	%r6, [%rd6];
	setp.eq.s32 	%p2, %r6, 0;
	@%p2 bra 	$L__BB0_3;
	cvta.to.global.u64 	%rd7, %rd2;
	add.s64 	%rd9, %rd7, %rd5;
	ld.global.nc.u32 	%r7, [%rd9];
	cvta.to.global.u64 	%rd10, %rd3;
	mul.wide.u32 	%rd11, %r7, 4;
	add.s64 	%rd12, %rd10, %rd11;
	st.global.u32 	[%rd12], %r1;
$L__BB0_3:
	ret;

}


// ===== COMPILED SASS (sm_100) =====

	.target	sm_100

	.elftype	@"ET_EXEC"


//--------------------- .note.nv.tkinfo           --------------------------
	.section	.note.nv.tkinfo,"",@"SHT_NOTE"
	.sectionflags	@"SHF_NOTE_NV_TKINFO"
	.tkinfo
        /*0018*/ 	.word	0x00000002
        /*0030*/ 	.string	""
        /*0030*/ 	.string	"ptxas"
        /*0030*/ 	.string	"Cuda compilation tools, release 13.0, V13.0.88"
        /*0030*/ 	.string	"Build cuda_13.0.r13.0/compiler.36424714_0"
        /*0030*/ 	.string	"-arch sm_100 -m 64 "



//--------------------- .note.nv.cuinfo           --------------------------
	.section	.note.nv.cuinfo,"",@"SHT_NOTE"
	.sectionflags	@"SHF_NOTE_NV_CUINFO"
        /*0018*/ 	.short	0x0002
        /*001a*/ 	.short	0x0064
        /*001c*/ 	.short	0x0082
	.zero		2


//--------------------- .nv.info                  --------------------------
	.section	.nv.info,"",@"SHT_CUDA_INFO"
	.align	4


	//----- nvinfo : EIATTR_REGCOUNT
	.align		4
        /*0000*/ 	.byte	0x04, 0x2f
        /*0002*/ 	.short	(.L_1 - .L_0)
	.align		4
.L_0:
        /*0004*/ 	.word	index@(_ZN12CaptainLucha17GetUniqueClustersEiiiiPKjS1_Pj)
        /*0008*/ 	.word	0x0000000a


	//----- nvinfo : EIATTR_FRAME_SIZE
	.align		4
.L_1:
        /*000c*/ 	.byte	0x04, 0x11
        /*000e*/ 	.short	(.L_3 - .L_2)
	.align		4
.L_2:
        /*0010*/ 	.word	index@(_ZN12CaptainLucha17GetUniqueClustersEiiiiPKjS1_Pj)
        /*0014*/ 	.word	0x00000000


	//----- nvinfo : EIATTR_MIN_STACK_SIZE
	.align		4
.L_3:
        /*0018*/ 	.byte	0x04, 0x12
        /*001a*/ 	.short	(.L_5 - .L_4)
	.align		4
.L_4:
        /*001c*/ 	.word	index@(_ZN12CaptainLucha17GetUniqueClustersEiiiiPKjS1_Pj)
        /*0020*/ 	.word	0x00000000
.L_5:


//--------------------- .nv.compat                --------------------------
	.section	.nv.compat,"",@"SHT_CUDA_COMPAT_INFO"
	.align	4
        /*0000*/ 	.byte	0x02, 0x09, 0x00, 0x00, 0x02, 0x02, 0x01, 0x00, 0x02, 0x05, 0x05, 0x00, 0x03, 0x07, 0x01, 0x01
        /*0010*/ 	.byte	0x02, 0x03, 0x00, 0x00, 0x02, 0x06, 0x01, 0x00, 0x04, 0x0b, 0x08, 0x00, 0x09, 0x00, 0x00, 0x00
        /*0020*/ 	.byte	0x00, 0x00, 0x00, 0x00


//--------------------- .nv.info._ZN12CaptainLucha17GetUniqueClustersEiiiiPKjS1_Pj --------------------------
	.section	.nv.info._ZN12CaptainLucha17GetUniqueClustersEiiiiPKjS1_Pj,"",@"SHT_CUDA_INFO"
	.sectionflags	@""
	.align	4


	//----- nvinfo : EIATTR_CUDA_API_VERSION
	.align		4
        /*0000*/ 	.byte	0x04, 0x37
        /*0002*/ 	.short	(.L_7 - .L_6)
.L_6:
        /*0004*/ 	.word	0x00000082


	//----- nvinfo : EIATTR_KPARAM_INFO
	.align		4
.L_7:
        /*0008*/ 	.byte	0x04, 0x17
        /*000a*/ 	.short	(.L_9 - .L_8)
.L_8:
        /*000c*/ 	.word	0x00000000
        /*0010*/ 	.short	0x0006
        /*0012*/ 	.short	0x0020
        /*0014*/ 	.byte	0x00, 0xf5, 0x21, 0x00


	//----- nvinfo : EIATTR_KPARAM_INFO
	.align		4
.L_9:
        /*0018*/ 	.byte	0x04, 0x17
        /*001a*/ 	.short	(.L_11 - .L_10)
.L_10:
        /*001c*/ 	.word	0x00000000
        /*0020*/ 	.short	0x0005
        /*0022*/ 	.short	0x0018
        /*0024*/ 	.byte	0x00, 0xf5, 0x21, 0x00


	//----- nvinfo : EIATTR_KPARAM_INFO
	.align		4
.L_11:
        /*0028*/ 	.byte	0x04, 0x17
        /*002a*/ 	.short	(.L_13 - .L_12)
.L_12:
        /*002c*/ 	.word	0x00000000
        /*0030*/ 	.short	0x0004
        /*0032*/ 	.short	0x0010
        /*0034*/ 	.byte	0x00, 0xf5, 0x21, 0x00


	//----- nvinfo : EIATTR_KPARAM_INFO
	.align		4
.L_13:
        /*0038*/ 	.byte	0x04, 0x17
        /*003a*/ 	.short	(.L_15 - .L_14)
.L_14:
        /*003c*/ 	.word	0x00000000
        /*0040*/ 	.short	0x0003
        /*0042*/ 	.short	0x000c
        /*0044*/ 	.byte	0x00, 0xf0, 0x11, 0x00


	//----- nvinfo : EIATTR_KPARAM_INFO
	.align		4
.L_15:
        /*0048*/ 	.byte	0x04, 0x17
        /*004a*/ 	.short	(.L_17 - .L_16)
.L_16:
        /*004c*/ 	.word	0x00000000
        /*0050*/ 	.short	0x0002
        /*0052*/ 	.short	0x0008
        /*0054*/ 	.byte	0x00, 0xf0, 0x11, 0x00


	//----- nvinfo : EIATTR_KPARAM_INFO
	.align		4
.L_17:
        /*0058*/ 	.byte	0x04, 0x17
        /*005a*/ 	.short	(.L_19 - .L_18)
.L_18:
        /*005c*/ 	.word	0x00000000
        /*0060*/ 	.short	0x0001
        /*0062*/ 	.short	0x0004
        /*0064*/ 	.byte	0x00, 0xf0, 0x11, 0x00


	//----- nvinfo : EIATTR_KPARAM_INFO
	.align		4
.L_19:
        /*0068*/ 	.byte	0x04, 0x17
        /*006a*/ 	.short	(.L_21 - .L_20)
.L_20:
        /*006c*/ 	.word	0x00000000
        /*0070*/ 	.short	0x0000
        /*0072*/ 	.short	0x0000
        /*0074*/ 	.byte	0x00, 0xf0, 0x11, 0x00


	//----- nvinfo : EIATTR_SPARSE_MMA_MASK
	.align		4
.L_21:
        /*0078*/ 	.byte	0x03, 0x50
        /*007a*/ 	.short	0x0000


	//----- nvinfo : EIATTR_MAXREG_COUNT
	.align		4
        /*007c*/ 	.byte	0x03, 0x1b
        /*007e*/ 	.short	0x00ff


	//----- nvinfo : EIATTR_MERCURY_ISA_VERSION
	.align		4
        /*0080*/ 	.byte	0x03, 0x5f
        /*0082*/ 	.short	0x0101


	//----- nvinfo : EIATTR_VRC_CTA_INIT_COUNT
	.align		4
        /*0084*/ 	.byte	0x02, 0x4a
	.zero		1
	.zero		1


	//----- nvinfo : EIATTR_EXIT_INSTR_OFFSETS
	.align		4
        /*0088*/ 	.byte	0x04, 0x1c
        /*008a*/ 	.short	(.L_23 - .L_22)


	//   ....[0]....
.L_22:
        /*008c*/ 	.word	0x00000070


	//   ....[1]....
        /*0090*/ 	.word	0x000000d0


	//   ....[2]....
        /*0094*/ 	.word	0x00000140


	//----- nvinfo : EIATTR_CBANK_PARAM_SIZE
	.align		4
.L_23:
        /*0098*/ 	.byte	0x03, 0x19
        /*009a*/ 	.short	0x0028


	//----- nvinfo : EIATTR_PARAM_CBANK
	.align		4
        /*009c*/ 	.byte	0x04, 0x0a
        /*009e*/ 	.short	(.L_25 - .L_24)
	.align		4
.L_24:
        /*00a0*/ 	.word	index@(.nv.constant0._ZN12CaptainLucha17GetUniqueClustersEiiiiPKjS1_Pj)
        /*00a4*/ 	.short	0x0380
        /*00a6*/ 	.short	0x0028


	//----- nvinfo : EIATTR_SW_WAR
	.align		4
.L_25:
        /*00a8*/ 	.byte	0x04, 0x36
        /*00aa*/ 	.short	(.L_27 - .L_26)
.L_26:
        /*00ac*/ 	.word	0x00000008
.L_27:


//--------------------- .nv.callgraph             --------------------------
	.section	.nv.callgraph,"",@"SHT_CUDA_CALLGRAPH"
	.align	4
	.sectionentsize	8
	.align		4
        /*0000*/ 	.word	0x00000000
	.align		4
        /*0004*/ 	.word	0xffffffff
	.align		4
        /*0008*/ 	.word	0x00000000
	.align		4
        /*000c*/ 	.word	0xfffffffe
	.align		4
        /*0010*/ 	.word	0x00000000
	.align		4
        /*0014*/ 	.word	0xfffffffd
	.align		4
        /*0018*/ 	.word	0x00000000
	.align		4
        /*001c*/ 	.word	0xfffffffc


//--------------------- .text._ZN12CaptainLucha17GetUniqueClustersEiiiiPKjS1_Pj --------------------------
	.section	.text._ZN12CaptainLucha17GetUniqueClustersEiiiiPKjS1_Pj,"ax",@progbits
	.align	128
        .global         _ZN12CaptainLucha17GetUniqueClustersEiiiiPKjS1_Pj
        .type           _ZN12CaptainLucha17GetUniqueClustersEiiiiPKjS1_Pj,@function
        .size           _ZN12CaptainLucha17GetUniqueClustersEiiiiPKjS1_Pj,(.L_x_1 - _ZN12CaptainLucha17GetUniqueClustersEiiiiPKjS1_Pj)
        .other          _ZN12CaptainLucha17GetUniqueClustersEiiiiPKjS1_Pj,@"STO_CUDA_ENTRY STV_DEFAULT"
_ZN12CaptainLucha17GetUniqueClustersEiiiiPKjS1_Pj:
.text._ZN12CaptainLucha17GetUniqueClustersEiiiiPKjS1_Pj:
[----:B------:R-:W-:Y:S01]  /*0000*/  LDC R1, c[0x0][0x37c] ;  /* 0x0000df00ff017b82 */ /* 0x000fe20000000800 */
[----:B------:R-:W0:Y:S07]  /*0010*/  S2R R0, SR_TID.X ;  /* 0x0000000000007919 */ /* 0x000e2e0000002100 */
[----:B------:R-:W0:Y:S01]  /*0020*/  S2UR UR4, SR_CTAID.X ;  /* 0x00000000000479c3 */ /* 0x000e220000002500 */
[----:B------:R-:W1:Y:S07]  /*0030*/  LDCU UR5, c[0x0][0x380] ;  /* 0x00007000ff0577ac */ /* 0x000e6e0008000800 */
[----:B------:R-:W0:Y:S02]  /*0040*/  LDC R7, c[0x0][0x360] ;  /* 0x0000d800ff077b82 */ /* 0x000e240000000800 */
[----:B0-----:R-:W-:-:S05]  /*0050*/  IMAD R7, R7, UR4, R0 ;  /* 0x0000000407077c24 */ /* 0x001fca000f8e0200 */
[----:B-1----:R-:W-:-:S13]  /*0060*/  ISETP.GE.U32.AND P0, PT, R7, UR5, PT ;  /* 0x0000000507007c0c */ /* 0x002fda000bf06070 */
[----:B------:R-:W-:Y:S05]  /*0070*/  @P0 EXIT ;  /* 0x000000000000094d */ /* 0x000fea0003800000 */
[----:B------:R-:W0:Y:S01]  /*0080*/  LDC.64 R2, c[0x0][0x390] ;  /* 0x0000e400ff027b82 */ /* 0x000e220000000a00 */
[----:B------:R-:W1:Y:S01]  /*0090*/  LDCU.64 UR4, c[0x0][0x358] ;  /* 0x00006b00ff0477ac */ /* 0x000e620008000a00 */
[----:B0-----:R-:W-:-:S06]  /*00a0*/  IMAD.WIDE.U32 R2, R7, 0x4, R2 ;  /* 0x0000000407027825 */ /* 0x001fcc00078e0002 */
[----:B-1----:R-:W2:Y:S02]  /*00b0*/  LDG.E.CONSTANT R2, desc[UR4][R2.64] ;  /* 0x0000000402027981 */ /* 0x002ea4000c1e9900 */
[----:B--2---:R-:W-:-:S13]  /*00c0*/  ISETP.NE.AND P0, PT, R2, RZ, PT ;  /* 0x000000ff0200720c */ /* 0x004fda0003f05270 */
[----:B------:R-:W-:Y:S05]  /*00d0*/  @!P0 EXIT ;  /* 0x000000000000894d */ /* 0x000fea0003800000 */
[----:B------:R-:W0:Y:S08]  /*00e0*/  LDC.64 R2, c[0x0][0x398] ;  /* 0x0000e600ff027b82 */ /* 0x000e300000000a00 */
[----:B------:R-:W1:Y:S01]  /*00f0*/  LDC.64 R4, c[0x0][0x3a0] ;  /* 0x0000e800ff047b82 */ /* 0x000e620000000a00 */
[----:B0-----:R-:W-:-:S06]  /*0100*/  IMAD.WIDE.U32 R2, R7, 0x4, R2 ;  /* 0x0000000407027825 */ /* 0x001fcc00078e0002 */
[----:B------:R-:W1:Y:S02]  /*0110*/  LDG.E.CONSTANT R3, desc[UR4][R2.64] ;  /* 0x0000000402037981 */ /* 0x000e64000c1e9900 */
[----:B-1----:R-:W-:-:S05]  /*0120*/  IMAD.WIDE.U32 R4, R3, 0x4, R4 ;  /* 0x0000000403047825 */ /* 0x002fca00078e0004 */
[----:B------:R-:W-:Y:S01]  /*0130*/  STG.E desc[UR4][R4.64], R7 ;  /* 0x0000000704007986 */ /* 0x000fe2000c101904 */
[----:B------:R-:W-:Y:S05]  /*0140*/  EXIT ;  /* 0x000000000000794d */ /* 0x000fea0003800000 */
.L_x_0:
[----:B------:R-:W-:-:S00]  /*0150*/  BRA `(.L_x_0) ;  /* 0xfffffffc00fc7947 */ /* 0x000fc0000383ffff */
[----:B------:R-:W-:-:S00]  /*0160*/  NOP ;  /* 0x0000000000007918 */ /* 0x000fc00000000000 */
        /* <DEDUP_REMOVED lines=9> */
.L_x_1:


//--------------------- .nv.shared.reserved.0     --------------------------
	.section	.nv.shared.reserved.0,"aw",@nobits
	.weak		__nv_reservedSMEM_offset_0_alias
	.size		__nv_reservedSMEM_offset_0_alias, 0, 64
	.other		__nv_reservedSMEM_offset_0_alias,@"STO_CUDA_RESERVED_SHARED STV_DEFAULT"
__nv_reservedSMEM_offset_0_alias:
	.zero		0
	.zero		64


//--------------------- .nv.constant0._ZN12CaptainLucha17GetUniqueClustersEiiiiPKjS1_Pj --------------------------
	.section	.nv.constant0._ZN12CaptainLucha17GetUniqueClustersEiiiiPKjS1_Pj,"a",@progbits
	.sectionflags	@""
	.align	4
.nv.constant0._ZN12CaptainLucha17GetUniqueClustersEiiiiPKjS1_Pj:
	.zero		936


//--------------------- SYMBOLS --------------------------

	.type		.nv.reservedSmem.offset0,@object
	.size		.nv.reservedSmem.offset0,0x4
